	.headerflags	@"EF_CUDA_TEXMODE_UNIFIED EF_CUDA_64BIT_ADDRESS EF_CUDA_SM86 EF_CUDA_VIRTUAL_SM(EF_CUDA_SM86)"
	.elftype	@"ET_EXEC"


//--------------------- .nv.info                  --------------------------
	.section	.nv.info,"",@"SHT_CUDA_INFO"
	.align	4


	//----- nvinfo : EIATTR_REGCOUNT
	.align		4
        /*0000*/ 	.byte	0x04, 0x2f
        /*0002*/ 	.short	(.L_1 - .L_0)
	.align		4
.L_0:
        /*0004*/ 	.word	index@(swiglu_fwd_kernel)
        /*0008*/ 	.word	0x00000034


	//----- nvinfo : EIATTR_MAX_STACK_SIZE
	.align		4
.L_1:
        /*000c*/ 	.byte	0x04, 0x23
        /*000e*/ 	.short	(.L_3 - .L_2)
	.align		4
.L_2:
        /*0010*/ 	.word	index@(swiglu_fwd_kernel)
        /*0014*/ 	.word	0x00000000


	//----- nvinfo : EIATTR_MIN_STACK_SIZE
	.align		4
.L_3:
        /*0018*/ 	.byte	0x04, 0x12
        /*001a*/ 	.short	(.L_5 - .L_4)
	.align		4
.L_4:
        /*001c*/ 	.word	index@(swiglu_fwd_kernel)
        /*0020*/ 	.word	0x00000000


	//----- nvinfo : EIATTR_FRAME_SIZE
	.align		4
.L_5:
        /*0024*/ 	.byte	0x04, 0x11
        /*0026*/ 	.short	(.L_7 - .L_6)
	.align		4
.L_6:
        /*0028*/ 	.word	index@(swiglu_fwd_kernel)
        /*002c*/ 	.word	0x00000000
.L_7:


//--------------------- .nv.info.swiglu_fwd_kernel --------------------------
	.section	.nv.info.swiglu_fwd_kernel,"",@"SHT_CUDA_INFO"
	.align	4


	//----- nvinfo : EIATTR_CUDA_API_VERSION
	.align		4
        /*0000*/ 	.byte	0x04, 0x37
        /*0002*/ 	.short	(.L_9 - .L_8)
.L_8:
        /*0004*/ 	.word	0x0000007b


	//----- nvinfo : EIATTR_SW2861232_WAR
	.align		4
.L_9:
        /*0008*/ 	.byte	0x01, 0x35
	.zero		2


	//----- nvinfo : EIATTR_PARAM_CBANK
	.align		4
        /*000c*/ 	.byte	0x04, 0x0a
        /*000e*/ 	.short	(.L_11 - .L_10)
	.align		4
.L_10:
        /*0010*/ 	.word	index@(.nv.constant0.swiglu_fwd_kernel)
        /*0014*/ 	.short	0x0160
        /*0016*/ 	.short	0x001c


	//----- nvinfo : EIATTR_CBANK_PARAM_SIZE
	.align		4
.L_11:
        /*0018*/ 	.byte	0x03, 0x19
        /*001a*/ 	.short	0x001c


	//----- nvinfo : EIATTR_KPARAM_INFO
	.align		4
        /*001c*/ 	.byte	0x04, 0x17
        /*001e*/ 	.short	(.L_13 - .L_12)
.L_12:
        /*0020*/ 	.word	0x00000000
        /*0024*/ 	.short	0x0003
        /*0026*/ 	.short	0x0018
        /*0028*/ 	.byte	0x00, 0xf0, 0x11, 0x00


	//----- nvinfo : EIATTR_KPARAM_INFO
	.align		4
.L_13:
        /*002c*/ 	.byte	0x04, 0x17
        /*002e*/ 	.short	(.L_15 - .L_14)
.L_14:
        /*0030*/ 	.word	0x00000000
        /*0034*/ 	.short	0x0002
        /*0036*/ 	.short	0x0010
        /*0038*/ 	.byte	0x00, 0xf0, 0x21, 0x00


	//----- nvinfo : EIATTR_KPARAM_INFO
	.align		4
.L_15:
        /*003c*/ 	.byte	0x04, 0x17
        /*003e*/ 	.short	(.L_17 - .L_16)
.L_16:
        /*0040*/ 	.word	0x00000000
        /*0044*/ 	.short	0x0001
        /*0046*/ 	.short	0x0008
        /*0048*/ 	.byte	0x00, 0xf0, 0x21, 0x00


	//----- nvinfo : EIATTR_KPARAM_INFO
	.align		4
.L_17:
        /*004c*/ 	.byte	0x04, 0x17
        /*004e*/ 	.short	(.L_19 - .L_18)
.L_18:
        /*0050*/ 	.word	0x00000000
        /*0054*/ 	.short	0x0000
        /*0056*/ 	.short	0x0000
        /*0058*/ 	.byte	0x00, 0xf0, 0x21, 0x00


	//----- nvinfo : EIATTR_MAXREG_COUNT
	.align		4
.L_19:
        /*005c*/ 	.byte	0x03, 0x1b
        /*005e*/ 	.short	0x00ff


	//----- nvinfo : EIATTR_EXIT_INSTR_OFFSETS
	.align		4
        /*0060*/ 	.byte	0x04, 0x1c
        /*0062*/ 	.short	(.L_21 - .L_20)


	//   ....[0]....
.L_20:
        /*0064*/ 	.word	0x00001ca0


	//   ....[1]....
        /*0068*/ 	.word	0x00001cd0


	//----- nvinfo : EIATTR_MAX_THREADS
	.align		4
.L_21:
        /*006c*/ 	.byte	0x04, 0x05
        /*006e*/ 	.short	(.L_23 - .L_22)
.L_22:
        /*0070*/ 	.word	0x00000020
        /*0074*/ 	.word	0x00000001
        /*0078*/ 	.word	0x00000001
.L_23:


//--------------------- .nv.rel.action            --------------------------
	.section	.nv.rel.action,"",@"SHT_CUDA_RELOCINFO"
	.align	8
	.sectionentsize	8
        /*0000*/ 	.byte	0x73, 0x00, 0x00, 0x00, 0x00, 0x00, 0x00, 0x00, 0x00, 0x00, 0x00, 0x11, 0x25, 0x00, 0x05, 0x36


//--------------------- .nv.constant0.swiglu_fwd_kernel --------------------------
	.section	.nv.constant0.swiglu_fwd_kernel,"a",@progbits
	.align	4
.nv.constant0.swiglu_fwd_kernel:
	.zero		380


//--------------------- .text.swiglu_fwd_kernel   --------------------------
	.section	.text.swiglu_fwd_kernel,"ax",@progbits
	.sectioninfo	@"SHI_REGISTERS=52"
	.align	128
        .global         swiglu_fwd_kernel
        .type           swiglu_fwd_kernel,@function
        .size           swiglu_fwd_kernel,(.L_x_1 - swiglu_fwd_kernel)
        .other          swiglu_fwd_kernel,@"STO_CUDA_ENTRY STV_DEFAULT"
swiglu_fwd_kernel:
.text.swiglu_fwd_kernel:
[----:B------:R-:W-:-:S02]  /*0000*/  IMAD.MOV.U32 R1, RZ, RZ, c[0x0][0x28] ;  /* 0x00000a00ff017624 */ /* 0x000fc400078e00ff */
[----:B------:R-:W0:Y:S01]  /*0010*/  S2R R0, SR_TID.X ;  /* 0x0000000000007919 */ /* 0x000e220000002100 */
[----:B------:R-:W-:Y:S01]  /*0020*/  IMAD.MOV.U32 R39, RZ, RZ, 0x2 ;  /* 0x00000002ff277424 */ /* 0x000fe200078e00ff */
[----:B------:R-:W-:Y:S02]  /*0030*/  ULDC.64 UR4, c[0x0][0x118] ;  /* 0x0000460000047ab9 */ /* 0x000fe40000000a00 */
[----:B------:R-:W1:Y:S01]  /*0040*/  S2R R3, SR_CTAID.X ;  /* 0x0000000000037919 */ /* 0x000e620000002500 */
[----:B0-----:R-:W-:-:S05]  /*0050*/  IMAD.SHL.U32 R0, R0, 0x8, RZ ;  /* 0x0000000800007824 */ /* 0x001fca00078e00ff */
[----:B------:R-:W-:-:S05]  /*0060*/  LOP3.LUT R0, R0, 0xf8, RZ, 0xc0, !PT ;  /* 0x000000f800007812 */ /* 0x000fca00078ec0ff */
[--C-:B-1----:R-:W-:Y:S01]  /*0070*/  IMAD R22, R3, 0x200, R0.reuse ;  /* 0x0000020003167824 */ /* 0x102fe200078e0200 */
[----:B------:R-:W-:-:S03]  /*0080*/  PRMT R0, RZ, 0x7610, R0 ;  /* 0x00007610ff007816 */ /* 0x000fc60000000000 */
[C---:B------:R-:W-:Y:S01]  /*0090*/  IMAD.WIDE R2, R22.reuse, R39, c[0x0][0x160] ;  /* 0x0000580016027625 */ /* 0x040fe200078e0227 */
[C---:B------:R-:W-:Y:S02]  /*00a0*/  ISETP.GE.AND P0, PT, R22.reuse, c[0x0][0x178], PT ;  /* 0x00005e0016007a0c */ /* 0x040fe40003f06270 */
[----:B------:R-:W-:-:S04]  /*00b0*/  IADD3 R48, R22, 0x1, RZ ;  /* 0x0000000116307810 */ /* 0x000fc80007ffe0ff */
[----:B------:R-:W-:Y:S02]  /*00c0*/  ISETP.GE.AND P6, PT, R48, c[0x0][0x178], PT ;  /* 0x00005e0030007a0c */ /* 0x000fe40003fc6270 */
[----:B------:R-:W-:-:S05]  /*00d0*/  PRMT R4, RZ, 0x7610, R4 ;  /* 0x00007610ff047816 */ /* 0x000fca0000000004 */
[----:B------:R-:W2:Y:S06]  /*00e0*/  @!P0 LDG.E.U16 R0, [R2.64] ;  /* 0x0000000402008981 */ /* 0x000eac000c1e1500 */
[----:B------:R-:W3:Y:S01]  /*00f0*/  @!P6 LDG.E.U16 R4, [R2.64+0x2] ;  /* 0x000002040204e981 */ /* 0x000ee2000c1e1500 */
[----:B------:R-:W-:Y:S02]  /*0100*/  IADD3 R23, R22, 0x2, RZ ;  /* 0x0000000216177810 */ /* 0x000fe40007ffe0ff */
[----:B------:R-:W-:Y:S02]  /*0110*/  PRMT R5, RZ, 0x7610, R5 ;  /* 0x00007610ff057816 */ /* 0x000fe40000000005 */
[----:B------:R-:W-:-:S13]  /*0120*/  ISETP.GE.AND P5, PT, R23, c[0x0][0x178], PT ;  /* 0x00005e0017007a0c */ /* 0x000fda0003fa6270 */
[----:B------:R-:W4:Y:S01]  /*0130*/  @!P5 LDG.E.U16 R5, [R2.64+0x4] ;  /* 0x000004040205d981 */ /* 0x000f22000c1e1500 */
[----:B------:R-:W-:Y:S01]  /*0140*/  PRMT R6, RZ, 0x7610, R6 ;  /* 0x00007610ff067816 */ /* 0x000fe20000000006 */
[----:B------:R-:W-:Y:S01]  /*0150*/  IMAD.WIDE R10, R22, R39, c[0x0][0x168] ;  /* 0x00005a00160a7625 */ /* 0x000fe200078e0227 */
[----:B------:R-:W-:-:S04]  /*0160*/  PRMT R7, RZ, 0x7610, R7 ;  /* 0x00007610ff077816 */ /* 0x000fc80000000007 */
[----:B------:R-:W5:Y:S04]  /*0170*/  @!P0 LDG.E.U16 R6, [R10.64] ;  /* 0x000000040a068981 */ /* 0x000f68000c1e1500 */
[----:B------:R-:W4:Y:S01]  /*0180*/  @!P6 LDG.E.U16 R7, [R10.64+0x2] ;  /* 0x000002040a07e981 */ /* 0x000f22000c1e1500 */
[----:B------:R-:W-:Y:S02]  /*0190*/  IADD3 R24, R22, 0x3, RZ ;  /* 0x0000000316187810 */ /* 0x000fe40007ffe0ff */
[----:B------:R-:W-:Y:S02]  /*01a0*/  PRMT R26, RZ, 0x7610, R26 ;  /* 0x00007610ff1a7816 */ /* 0x000fe4000000001a */
[----:B------:R-:W-:-:S13]  /*01b0*/  ISETP.GE.AND P4, PT, R24, c[0x0][0x178], PT ;  /* 0x00005e0018007a0c */ /* 0x000fda0003f86270 */
[----:B------:R-:W5:Y:S01]  /*01c0*/  @!P4 LDG.E.U16 R26, [R2.64+0x6] ;  /* 0x00000604021ac981 */ /* 0x000f62000c1e1500 */
[----:B------:R-:W-:Y:S02]  /*01d0*/  IADD3 R25, R22, 0x4, RZ ;  /* 0x0000000416197810 */ /* 0x000fe40007ffe0ff */
[----:B------:R-:W-:Y:S02]  /*01e0*/  PRMT R31, RZ, 0x7610, R31 ;  /* 0x00007610ff1f7816 */ /* 0x000fe4000000001f */
[----:B------:R-:W-:Y:S02]  /*01f0*/  PRMT R32, RZ, 0x7610, R32 ;  /* 0x00007610ff207816 */ /* 0x000fe40000000020 */
[----:B------:R-:W-:Y:S02]  /*0200*/  ISETP.GE.AND P3, PT, R25, c[0x0][0x178], PT ;  /* 0x00005e0019007a0c */ /* 0x000fe40003f66270 */
[----:B------:R0:W5:Y:S04]  /*0210*/  @!P5 LDG.E.U16 R31, [R10.64+0x4] ;  /* 0x000004040a1fd981 */ /* 0x000168000c1e1500 */
[----:B------:R0:W5:Y:S01]  /*0220*/  @!P4 LDG.E.U16 R32, [R10.64+0x6] ;  /* 0x000006040a20c981 */ /* 0x000162000c1e1500 */
[----:B------:R-:W-:-:S06]  /*0230*/  PRMT R27, RZ, 0x7610, R27 ;  /* 0x00007610ff1b7816 */ /* 0x000fcc000000001b */
[----:B------:R1:W5:Y:S01]  /*0240*/  @!P3 LDG.E.U16 R27, [R2.64+0x8] ;  /* 0x00000804021bb981 */ /* 0x000362000c1e1500 */
[----:B------:R-:W-:Y:S02]  /*0250*/  PRMT R28, RZ, 0x7610, R28 ;  /* 0x00007610ff1c7816 */ /* 0x000fe4000000001c */
[C---:B------:R-:W-:Y:S02]  /*0260*/  IADD3 R45, R22.reuse, 0x7, RZ ;  /* 0x00000007162d7810 */ /* 0x040fe40007ffe0ff */
[----:B------:R-:W-:Y:S02]  /*0270*/  PRMT R30, RZ, 0x7610, R30 ;  /* 0x00007610ff1e7816 */ /* 0x000fe4000000001e */
[C---:B------:R-:W-:Y:S02]  /*0280*/  IADD3 R40, R22.reuse, 0x100, RZ ;  /* 0x0000010016287810 */ /* 0x040fe40007ffe0ff */
[----:B------:R-:W-:Y:S02]  /*0290*/  PRMT R21, RZ, 0x7610, R21 ;  /* 0x00007610ff157816 */ /* 0x000fe40000000015 */
[----:B------:R-:W-:-:S02]  /*02a0*/  IADD3 R38, R22, 0x101, RZ ;  /* 0x0000010116267810 */ /* 0x000fc40007ffe0ff */
[----:B------:R-:W-:Y:S02]  /*02b0*/  PRMT R20, RZ, 0x7610, R20 ;  /* 0x00007610ff147816 */ /* 0x000fe40000000014 */
[----:B------:R-:W-:Y:S02]  /*02c0*/  IADD3 R49, R22, 0x6, RZ ;  /* 0x0000000616317810 */ /* 0x000fe40007ffe0ff */
[----:B------:R-:W-:Y:S02]  /*02d0*/  PRMT R33, RZ, 0x7610, R33 ;  /* 0x00007610ff217816 */ /* 0x000fe40000000021 */
[----:B------:R-:W-:Y:S02]  /*02e0*/  PRMT R34, RZ, 0x7610, R34 ;  /* 0x00007610ff227816 */ /* 0x000fe40000000022 */
[----:B------:R-:W-:Y:S02]  /*02f0*/  PRMT R29, RZ, 0x7610, R29 ;  /* 0x00007610ff1d7816 */ /* 0x000fe4000000001d */
[----:B--2---:R-:W-:-:S05]  /*0300*/  SEL R0, R0, RZ, !P0 ;  /* 0x000000ff00007207 */ /* 0x004fca0004000000 */
[----:B------:R-:W-:Y:S01]  /*0310*/  HADD2.F32 R15, -RZ, R0.H0_H0 ;  /* 0x20000000ff0f7230 */ /* 0x000fe20000004100 */
[----:B---3--:R-:W-:-:S04]  /*0320*/  SEL R4, R4, RZ, !P6 ;  /* 0x000000ff04047207 */ /* 0x008fc80007000000 */
[----:B------:R-:W-:Y:S01]  /*0330*/  FADD R0, RZ, -R15 ;  /* 0x8000000fff007221 */ /* 0x000fe20000000000 */
[----:B------:R-:W-:-:S03]  /*0340*/  HADD2.F32 R17, -RZ, R4.H0_H0 ;  /* 0x20000004ff117230 */ /* 0x000fc60000004100 */
[----:B------:R-:W-:-:S05]  /*0350*/  FMUL R4, R0, 1.4426950216293334961 ;  /* 0x3fb8aa3b00047820 */ /* 0x000fca0000400000 */
[----:B------:R-:W-:Y:S01]  /*0360*/  FSETP.GEU.AND P0, PT, R4, -126, PT ;  /* 0xc2fc00000400780b */ /* 0x000fe20003f0e000 */
[----:B------:R-:W-:-:S04]  /*0370*/  FADD R0, RZ, -R17 ;  /* 0x80000011ff007221 */ /* 0x000fc80000000000 */
[----:B------:R-:W-:-:S08]  /*0380*/  FMUL R8, R0, 1.4426950216293334961 ;  /* 0x3fb8aa3b00087820 */ /* 0x000fd00000400000 */
[----:B------:R-:W-:-:S04]  /*0390*/  @!P0 FMUL R4, R4, 0.5 ;  /* 0x3f00000004048820 */ /* 0x000fc80000400000 */
[----:B------:R-:W2:Y:S01]  /*03a0*/  MUFU.EX2 R0, R4 ;  /* 0x0000000400007308 */ /* 0x000ea20000000800 */
[----:B------:R-:W-:Y:S02]  /*03b0*/  FSETP.GEU.AND P1, PT, R8, -126, PT ;  /* 0xc2fc00000800780b */ /* 0x000fe40003f2e000 */
[----:B----4-:R-:W-:-:S05]  /*03c0*/  SEL R5, R5, RZ, !P5 ;  /* 0x000000ff05057207 */ /* 0x010fca0006800000 */
[----:B------:R-:W-:Y:S01]  /*03d0*/  HADD2.F32 R41, -RZ, R5.H0_H0 ;  /* 0x20000005ff297230 */ /* 0x000fe20000004100 */
[----:B--2---:R-:W-:-:S04]  /*03e0*/  @!P0 FMUL R0, R0, R0 ;  /* 0x0000000000008220 */ /* 0x004fc80000400000 */
[----:B------:R-:W-:Y:S01]  /*03f0*/  FADD R12, R0, 1 ;  /* 0x3f800000000c7421 */ /* 0x000fe20000000000 */
[----:B------:R-:W-:Y:S01]  /*0400*/  @!P1 FMUL R8, R8, 0.5 ;  /* 0x3f00000008089820 */ /* 0x000fe20000400000 */
[----:B------:R-:W-:-:S03]  /*0410*/  FADD R0, RZ, -R41 ;  /* 0x80000029ff007221 */ /* 0x000fc60000000000 */
[----:B------:R-:W-:Y:S01]  /*0420*/  FSETP.GT.AND P0, PT, R12, 8.50705917302346158658e+37, PT ;  /* 0x7e8000000c00780b */ /* 0x000fe20003f04000 */
[----:B------:R-:W2:Y:S01]  /*0430*/  MUFU.EX2 R9, R8 ;  /* 0x0000000800097308 */ /* 0x000ea20000000800 */
[----:B------:R-:W-:Y:S01]  /*0440*/  FMUL R5, R0, 1.4426950216293334961 ;  /* 0x3fb8aa3b00057820 */ /* 0x000fe20000400000 */
[----:B------:R-:W-:Y:S01]  /*0450*/  IMAD.MOV.U32 R0, RZ, RZ, 0x3e800000 ;  /* 0x3e800000ff007424 */ /* 0x000fe200078e00ff */
[----:B------:R-:W-:-:S04]  /*0460*/  IADD3 R4, R22, 0x5, RZ ;  /* 0x0000000516047810 */ /* 0x000fc80007ffe0ff */
[----:B------:R-:W-:-:S05]  /*0470*/  FSEL R13, R0, 1, P0 ;  /* 0x3f800000000d7808 */ /* 0x000fca0000000000 */
[----:B------:R-:W-:Y:S01]  /*0480*/  @P0 FMUL R12, R12, 0.25 ;  /* 0x3e8000000c0c0820 */ /* 0x000fe20000400000 */
[----:B------:R-:W-:Y:S01]  /*0490*/  ISETP.GE.AND P0, PT, R4, c[0x0][0x178], PT ;  /* 0x00005e0004007a0c */ /* 0x000fe20003f06270 */
[----:B--2---:R-:W-:Y:S01]  /*04a0*/  @!P1 FMUL R9, R9, R9 ;  /* 0x0000000909099220 */ /* 0x004fe20000400000 */
[----:B------:R-:W-:-:S11]  /*04b0*/  FSETP.GEU.AND P1, PT, R5, -126, PT ;  /* 0xc2fc00000500780b */ /* 0x000fd60003f2e000 */
[----:B------:R1:W2:Y:S02]  /*04c0*/  @!P0 LDG.E.U16 R28, [R2.64+0xa] ;  /* 0x00000a04021c8981 */ /* 0x0002a4000c1e1500 */
[----:B------:R-:W-:Y:S01]  /*04d0*/  @!P1 FMUL R5, R5, 0.5 ;  /* 0x3f00000005059820 */ /* 0x000fe20000400000 */
[----:B------:R-:W-:Y:S01]  /*04e0*/  SEL R7, R7, RZ, !P6 ;  /* 0x000000ff07077207 */ /* 0x000fe20007000000 */
[----:B------:R0:W3:Y:S02]  /*04f0*/  @!P0 LDG.E.U16 R34, [R10.64+0xa] ;  /* 0x00000a040a228981 */ /* 0x0000e4000c1e1500 */
[----:B------:R-:W4:Y:S01]  /*0500*/  MUFU.EX2 R37, R5 ;  /* 0x0000000500257308 */ /* 0x000f220000000800 */
[----:B------:R-:W-:-:S05]  /*0510*/  FADD R9, R9, 1 ;  /* 0x3f80000009097421 */ /* 0x000fca0000000000 */
[----:B------:R-:W-:Y:S01]  /*0520*/  FSETP.GT.AND P2, PT, R9, 8.50705917302346158658e+37, PT ;  /* 0x7e8000000900780b */ /* 0x000fe20003f44000 */
[----:B----4-:R-:W-:Y:S01]  /*0530*/  @!P1 FMUL R37, R37, R37 ;  /* 0x0000002525259220 */ /* 0x010fe20000400000 */
[----:B------:R-:W-:-:S11]  /*0540*/  ISETP.GE.AND P1, PT, R45, c[0x0][0x178], PT ;  /* 0x00005e002d007a0c */ /* 0x000fd60003f26270 */
[----:B------:R-:W-:Y:S02]  /*0550*/  @P2 FMUL R9, R9, 0.25 ;  /* 0x3e80000009092820 */ /* 0x000fe40000400000 */
[----:B------:R1:W4:Y:S01]  /*0560*/  @!P1 LDG.E.U16 R30, [R2.64+0xe] ;  /* 0x00000e04021e9981 */ /* 0x000322000c1e1500 */
[----:B------:R-:W-:-:S03]  /*0570*/  ISETP.GE.AND P1, PT, R40, c[0x0][0x178], PT ;  /* 0x00005e0028007a0c */ /* 0x000fc60003f26270 */
[----:B------:R-:W0:Y:S01]  /*0580*/  MUFU.RCP R9, R9 ;  /* 0x0000000900097308 */ /* 0x000e220000001000 */
[----:B------:R-:W-:Y:S02]  /*0590*/  FSEL R8, R0, 1, P2 ;  /* 0x3f80000000087808 */ /* 0x000fe40001000000 */
[----:B------:R-:W-:-:S07]  /*05a0*/  ISETP.GE.AND P2, PT, R22, c[0x0][0x178], PT ;  /* 0x00005e0016007a0c */ /* 0x000fce0003f46270 */
[----:B------:R1:W3:Y:S01]  /*05b0*/  @!P1 LDG.E.U16 R21, [R2.64+0x200] ;  /* 0x0002000402159981 */ /* 0x0002e2000c1e1500 */
[----:B------:R-:W-:Y:S02]  /*05c0*/  ISETP.GE.AND P1, PT, R38, c[0x0][0x178], PT ;  /* 0x00005e0026007a0c */ /* 0x000fe40003f26270 */
[----:B-----5:R-:W-:Y:S02]  /*05d0*/  SEL R4, R6, RZ, !P2 ;  /* 0x000000ff06047207 */ /* 0x020fe40005000000 */
[----:B------:R-:W-:Y:S01]  /*05e0*/  IADD3 R6, R22, 0x102, RZ ;  /* 0x0000010216067810 */ /* 0x000fe20007ffe0ff */
[----:B0-----:R-:W-:-:S08]  /*05f0*/  FMUL R8, R9, R8 ;  /* 0x0000000809087220 */ /* 0x001fd00000400000 */
[----:B------:R1:W5:Y:S01]  /*0600*/  @!P1 LDG.E.U16 R20, [R2.64+0x202] ;  /* 0x0002020402149981 */ /* 0x000362000c1e1500 */
[----:B------:R-:W-:Y:S01]  /*0610*/  ISETP.GE.AND P1, PT, R6, c[0x0][0x178], PT ;  /* 0x00005e0006007a0c */ /* 0x000fe20003f26270 */
[----:B------:R-:W-:Y:S01]  /*0620*/  FMUL R8, R17, R8 ;  /* 0x0000000811087220 */ /* 0x000fe20000400000 */
[----:B------:R-:W-:Y:S02]  /*0630*/  PRMT R17, RZ, 0x7610, R17 ;  /* 0x00007610ff117816 */ /* 0x000fe40000000011 */
[----:B------:R-:W-:-:S09]  /*0640*/  P2R R46, PR, RZ, 0x2 ;  /* 0x00000002ff2e7803 */ /* 0x000fd20000000000 */
[----:B------:R1:W3:Y:S01]  /*0650*/  @!P1 LDG.E.U16 R17, [R2.64+0x204] ;  /* 0x0002040402119981 */ /* 0x0002e2000c1e1500 */
[----:B------:R-:W-:Y:S02]  /*0660*/  ISETP.GE.AND P1, PT, R25, c[0x0][0x178], PT ;  /* 0x00005e0019007a0c */ /* 0x000fe40003f26270 */
[----:B------:R-:W-:Y:S01]  /*0670*/  ISETP.GE.AND P2, PT, R49, c[0x0][0x178], PT ;  /* 0x00005e0031007a0c */ /* 0x000fe20003f46270 */
[----:B------:R-:W-:Y:S01]  /*0680*/  HADD2.F32 R5, -RZ, R7.H0_H0 ;  /* 0x20000007ff057230 */ /* 0x000fe20000004100 */
[----:B------:R-:W-:-:S09]  /*0690*/  IADD3 R7, R22, 0x103, RZ ;  /* 0x0000010316077810 */ /* 0x000fd20007ffe0ff */
[----:B------:R0:W3:Y:S04]  /*06a0*/  @!P1 LDG.E.U16 R33, [R10.64+0x8] ;  /* 0x000008040a219981 */ /* 0x0000e8000c1e1500 */
[----:B------:R1:W3:Y:S01]  /*06b0*/  @!P2 LDG.E.U16 R29, [R2.64+0xc] ;  /* 0x00000c04021da981 */ /* 0x0002e2000c1e1500 */
[----:B------:R-:W-:Y:S01]  /*06c0*/  ISETP.GE.AND P2, PT, R7, c[0x0][0x178], PT ;  /* 0x00005e0007007a0c */ /* 0x000fe20003f46270 */
[----:B------:R-:W0:Y:S01]  /*06d0*/  MUFU.RCP R12, R12 ;  /* 0x0000000c000c7308 */ /* 0x000e220000001000 */
[----:B------:R-:W-:Y:S01]  /*06e0*/  PRMT R16, RZ, 0x7610, R16 ;  /* 0x00007610ff107816 */ /* 0x000fe20000000010 */
[----:B------:R-:W-:Y:S01]  /*06f0*/  FMUL R5, R5, R8 ;  /* 0x0000000805057220 */ /* 0x000fe20000400000 */
[----:B------:R-:W-:Y:S02]  /*0700*/  IADD3 R8, R22, 0x104, RZ ;  /* 0x0000010416087810 */ /* 0x000fe40007ffe0ff */
[----:B------:R-:W-:-:S02]  /*0710*/  P2R R44, PR, RZ, 0x4 ;  /* 0x00000004ff2c7803 */ /* 0x000fc40000000000 */
[----:B------:R-:W-:-:S05]  /*0720*/  ISETP.GE.AND P3, PT, R8, c[0x0][0x178], PT ;  /* 0x00005e0008007a0c */ /* 0x000fca0003f66270 */
[----:B------:R1:W3:Y:S01]  /*0730*/  @!P2 LDG.E.U16 R16, [R2.64+0x206] ;  /* 0x000206040210a981 */ /* 0x0002e2000c1e1500 */
[----:B------:R-:W-:Y:S01]  /*0740*/  ISETP.GE.AND P2, PT, R45, c[0x0][0x178], PT ;  /* 0x00005e002d007a0c */ /* 0x000fe20003f46270 */
[----:B0-----:R-:W-:Y:S01]  /*0750*/  FMUL R12, R12, R13 ;  /* 0x0000000d0c0c7220 */ /* 0x001fe20000400000 */
[----:B------:R-:W-:-:S03]  /*0760*/  PRMT R36, RZ, 0x7610, R36 ;  /* 0x00007610ff247816 */ /* 0x000fc60000000024 */
[----:B------:R-:W-:Y:S01]  /*0770*/  FMUL R9, R15, R12 ;  /* 0x0000000c0f097220 */ /* 0x000fe20000400000 */
[----:B------:R-:W-:Y:S01]  /*0780*/  PRMT R15, RZ, 0x7610, R15 ;  /* 0x00007610ff0f7816 */ /* 0x000fe2000000000f */
[----:B------:R-:W-:Y:S01]  /*0790*/  HADD2.F32 R4, -RZ, R4.H0_H0 ;  /* 0x20000004ff047230 */ /* 0x000fe20000004100 */
[----:B------:R-:W-:-:S05]  /*07a0*/  ISETP.GE.AND P1, PT, R40, c[0x0][0x178], PT ;  /* 0x00005e0028007a0c */ /* 0x000fca0003f26270 */
[----:B------:R0:W3:Y:S01]  /*07b0*/  @!P2 LDG.E.U16 R36, [R10.64+0xe] ;  /* 0x00000e040a24a981 */ /* 0x0000e2000c1e1500 */
[----:B------:R-:W-:Y:S02]  /*07c0*/  ISETP.NE.AND P2, PT, R44, RZ, PT ;  /* 0x000000ff2c00720c */ /* 0x000fe40003f45270 */
[----:B------:R-:W-:Y:S01]  /*07d0*/  IADD3 R19, R22, 0x107, RZ ;  /* 0x0000010716137810 */ /* 0x000fe20007ffe0ff */
[----:B------:R1:W3:Y:S01]  /*07e0*/  @!P3 LDG.E.U16 R15, [R2.64+0x208] ;  /* 0x00020804020fb981 */ /* 0x0002e2000c1e1500 */
[----:B------:R-:W-:Y:S01]  /*07f0*/  P2R R42, PR, RZ, 0x8 ;  /* 0x00000008ff2a7803 */ /* 0x000fe20000000000 */
[----:B------:R-:W-:Y:S01]  /*0800*/  FMUL R4, R4, R9 ;  /* 0x0000000904047220 */ /* 0x000fe20000400000 */
[----:B------:R-:W-:Y:S02]  /*0810*/  ISETP.GE.AND P3, PT, R49, c[0x0][0x178], PT ;  /* 0x00005e0031007a0c */ /* 0x000fe40003f66270 */
[C---:B------:R-:W-:Y:S02]  /*0820*/  IADD3 R9, R22.reuse, 0x105, RZ ;  /* 0x0000010516097810 */ /* 0x040fe40007ffe0ff */
[----:B------:R-:W-:-:S02]  /*0830*/  IADD3 R18, R22, 0x106, RZ ;  /* 0x0000010616127810 */ /* 0x000fc40007ffe0ff */
[----:B------:R-:W-:Y:S02]  /*0840*/  ISETP.GE.AND P6, PT, R19, c[0x0][0x178], PT ;  /* 0x00005e0013007a0c */ /* 0x000fe40003fc6270 */
[----:B------:R-:W-:Y:S02]  /*0850*/  PRMT R19, RZ, 0x7610, R19 ;  /* 0x00007610ff137816 */ /* 0x000fe40000000013 */
[----:B------:R-:W-:Y:S02]  /*0860*/  PRMT R8, RZ, 0x7610, R8 ;  /* 0x00007610ff087816 */ /* 0x000fe40000000008 */
[----:B------:R-:W-:Y:S02]  /*0870*/  ISETP.GE.AND P4, PT, R9, c[0x0][0x178], PT ;  /* 0x00005e0009007a0c */ /* 0x000fe40003f86270 */
[----:B------:R-:W-:Y:S01]  /*0880*/  ISETP.GE.AND P5, PT, R18, c[0x0][0x178], PT ;  /* 0x00005e0012007a0c */ /* 0x000fe20003fa6270 */
[----:B------:R0:W4:Y:S01]  /*0890*/  @!P1 LDG.E.U16 R19, [R10.64+0x200] ;  /* 0x000200040a139981 */ /* 0x000122000c1e1500 */
[----:B------:R-:W-:-:S02]  /*08a0*/  P2R R47, PR, RZ, 0x1 ;  /* 0x00000001ff2f7803 */ /* 0x000fc40000000000 */
[----:B------:R-:W-:Y:S01]  /*08b0*/  ISETP.GE.AND P0, PT, R38, c[0x0][0x178], PT ;  /* 0x00005e0026007a0c */ /* 0x000fe20003f06270 */
[----:B------:R0:W4:Y:S01]  /*08c0*/  @!P2 LDG.E.U16 R8, [R10.64+0x206] ;  /* 0x000206040a08a981 */ /* 0x000122000c1e1500 */
[----:B------:R-:W-:Y:S02]  /*08d0*/  PRMT R35, RZ, 0x7610, R35 ;  /* 0x00007610ff237816 */ /* 0x000fe40000000023 */
[----:B------:R-:W-:Y:S02]  /*08e0*/  ISETP.NE.AND P1, PT, R46, RZ, PT ;  /* 0x000000ff2e00720c */ /* 0x000fe40003f25270 */
[----:B------:R-:W-:Y:S02]  /*08f0*/  P2R R44, PR, RZ, 0x4 ;  /* 0x00000004ff2c7803 */ /* 0x000fe40000000000 */
[----:B------:R-:W-:Y:S01]  /*0900*/  ISETP.GE.AND P2, PT, R24, c[0x0][0x178], PT ;  /* 0x00005e0018007a0c */ /* 0x000fe20003f46270 */
[----:B------:R0:W4:Y:S01]  /*0910*/  @!P3 LDG.E.U16 R35, [R10.64+0xc] ;  /* 0x00000c040a23b981 */ /* 0x000122000c1e1500 */
[----:B------:R-:W-:-:S02]  /*0920*/  PRMT R14, RZ, 0x7610, R14 ;  /* 0x00007610ff0e7816 */ /* 0x000fc4000000000e */
[----:B------:R-:W-:Y:S02]  /*0930*/  PRMT R13, RZ, 0x7610, R13 ;  /* 0x00007610ff0d7816 */ /* 0x000fe4000000000d */
[----:B------:R-:W-:Y:S02]  /*0940*/  PRMT R12, RZ, 0x7610, R12 ;  /* 0x00007610ff0c7816 */ /* 0x000fe4000000000c */
[----:B------:R-:W-:Y:S01]  /*0950*/  PRMT R18, RZ, 0x7610, R18 ;  /* 0x00007610ff127816 */ /* 0x000fe20000000012 */
[----:B------:R1:W4:Y:S01]  /*0960*/  @!P4 LDG.E.U16 R14, [R2.64+0x20a] ;  /* 0x00020a04020ec981 */ /* 0x000322000c1e1500 */
[----:B------:R-:W-:Y:S02]  /*0970*/  ISETP.NE.AND P3, PT, R42, RZ, PT ;  /* 0x000000ff2a00720c */ /* 0x000fe40003f65270 */
[----:B------:R-:W-:Y:S01]  /*0980*/  SEL R26, R26, RZ, !P2 ;  /* 0x000000ff1a1a7207 */ /* 0x000fe20005000000 */
[----:B------:R1:W4:Y:S01]  /*0990*/  @!P5 LDG.E.U16 R13, [R2.64+0x20c] ;  /* 0x00020c04020dd981 */ /* 0x000322000c1e1500 */
[----:B------:R-:W-:-:S03]  /*09a0*/  PRMT R9, RZ, 0x7610, R9 ;  /* 0x00007610ff097816 */ /* 0x000fc60000000009 */
[----:B------:R1:W4:Y:S01]  /*09b0*/  @!P6 LDG.E.U16 R12, [R2.64+0x20e] ;  /* 0x00020e04020ce981 */ /* 0x000322000c1e1500 */
[----:B------:R-:W-:-:S03]  /*09c0*/  F2FP.PACK_AB R43, R5, R4 ;  /* 0x00000004052b723e */ /* 0x000fc600000000ff */
[----:B------:R0:W4:Y:S01]  /*09d0*/  @!P0 LDG.E.U16 R18, [R10.64+0x202] ;  /* 0x000202040a128981 */ /* 0x000122000c1e1500 */
[----:B------:R-:W-:Y:S02]  /*09e0*/  ISETP.GE.AND P0, PT, R48, c[0x0][0x178], PT ;  /* 0x00005e0030007a0c */ /* 0x000fe40003f06270 */
[----:B------:R-:W-:Y:S01]  /*09f0*/  PRMT R6, RZ, 0x7610, R6 ;  /* 0x00007610ff067816 */ /* 0x000fe20000000006 */
[----:B------:R0:W4:Y:S01]  /*0a00*/  @!P1 LDG.E.U16 R9, [R10.64+0x204] ;  /* 0x000204040a099981 */ /* 0x000122000c1e1500 */
[----:B-1----:R-:W-:Y:S01]  /*0a10*/  IMAD.WIDE R2, R22, R39, c[0x0][0x170] ;  /* 0x00005c0016027625 */ /* 0x002fe200078e0227 */
[----:B------:R-:W-:Y:S02]  /*0a20*/  PRMT R7, RZ, 0x7610, R7 ;  /* 0x00007610ff077816 */ /* 0x000fe40000000007 */
[----:B------:R-:W-:Y:S01]  /*0a30*/  PRMT R5, RZ, 0x7610, R5 ;  /* 0x00007610ff057816 */ /* 0x000fe20000000005 */
[----:B------:R-:W-:Y:S01]  /*0a40*/  HADD2.F32 R39, -RZ, R26.H0_H0 ;  /* 0x2000001aff277230 */ /* 0x000fe20000004100 */
[----:B------:R-:W-:Y:S01]  /*0a50*/  PRMT R4, RZ, 0x7610, R4 ;  /* 0x00007610ff047816 */ /* 0x000fe20000000004 */
[----:B------:R0:W5:Y:S01]  /*0a60*/  @!P3 LDG.E.U16 R6, [R10.64+0x208] ;  /* 0x000208040a06b981 */ /* 0x000162000c1e1500 */
[----:B------:R-:W-:-:S02]  /*0a70*/  P2R R42, PR, RZ, 0x2 ;  /* 0x00000002ff2a7803 */ /* 0x000fc40000000000 */
[----:B------:R-:W-:Y:S01]  /*0a80*/  ISETP.GE.AND P1, PT, R22, c[0x0][0x178], PT ;  /* 0x00005e0016007a0c */ /* 0x000fe20003f26270 */
[----:B------:R-:W-:Y:S01]  /*0a90*/  FADD R22, RZ, -R39 ;  /* 0x80000027ff167221 */ /* 0x000fe20000000000 */
[----:B------:R0:W5:Y:S04]  /*0aa0*/  @!P4 LDG.E.U16 R7, [R10.64+0x20a] ;  /* 0x00020a040a07c981 */ /* 0x000168000c1e1500 */
[----:B------:R0:W5:Y:S01]  /*0ab0*/  @!P5 LDG.E.U16 R5, [R10.64+0x20c] ;  /* 0x00020c040a05d981 */ /* 0x000162000c1e1500 */
[----:B------:R-:W-:-:S03]  /*0ac0*/  FMUL R22, R22, 1.4426950216293334961 ;  /* 0x3fb8aa3b16167820 */ /* 0x000fc60000400000 */
[----:B------:R0:W5:Y:S02]  /*0ad0*/  @!P6 LDG.E.U16 R4, [R10.64+0x20e] ;  /* 0x00020e040a04e981 */ /* 0x000164000c1e1500 */
[----:B0-----:R-:W-:-:S05]  /*0ae0*/  PRMT R11, R43, 0x7632, R11 ;  /* 0x000076322b0b7816 */ /* 0x001fca000000000b */
[----:B------:R0:W-:Y:S01]  /*0af0*/  @!P0 STG.E.U16 [R2.64+0x2], R11 ;  /* 0x0000020b02008986 */ /* 0x0001e2000c101504 */
[----:B------:R-:W-:-:S13]  /*0b00*/  FSETP.GEU.AND P0, PT, R22, -126, PT ;  /* 0xc2fc00001600780b */ /* 0x000fda0003f0e000 */
[----:B------:R-:W-:-:S04]  /*0b10*/  @!P0 FMUL R22, R22, 0.5 ;  /* 0x3f00000016168820 */ /* 0x000fc80000400000 */
[----:B------:R-:W1:Y:S01]  /*0b20*/  MUFU.EX2 R24, R22 ;  /* 0x0000001600187308 */ /* 0x000e620000000800 */
[----:B------:R-:W-:Y:S01]  /*0b30*/  FADD R37, R37, 1 ;  /* 0x3f80000025257421 */ /* 0x000fe20000000000 */
[----:B-1----:R-:W-:-:S04]  /*0b40*/  @!P0 FMUL R24, R24, R24 ;  /* 0x0000001818188220 */ /* 0x002fc80000400000 */
[----:B------:R-:W-:Y:S01]  /*0b50*/  FSETP.GT.AND P0, PT, R37, 8.50705917302346158658e+37, PT ;  /* 0x7e8000002500780b */ /* 0x000fe20003f04000 */
[----:B------:R-:W-:-:S03]  /*0b60*/  FADD R24, R24, 1 ;  /* 0x3f80000018187421 */ /* 0x000fc60000000000 */
[----:B------:R-:W-:-:S09]  /*0b70*/  FSEL R10, R0, 1, P0 ;  /* 0x3f800000000a7808 */ /* 0x000fd20000000000 */
[----:B------:R-:W-:Y:S01]  /*0b80*/  @P0 FMUL R37, R37, 0.25 ;  /* 0x3e80000025250820 */ /* 0x000fe20000400000 */
[----:B------:R-:W-:-:S05]  /*0b90*/  FSETP.GT.AND P0, PT, R24, 8.50705917302346158658e+37, PT ;  /* 0x7e8000001800780b */ /* 0x000fca0003f04000 */
[----:B------:R-:W1:Y:S08]  /*0ba0*/  MUFU.RCP R37, R37 ;  /* 0x0000002500257308 */ /* 0x000e700000001000 */
[----:B------:R-:W-:-:S06]  /*0bb0*/  @P0 FMUL R24, R24, 0.25 ;  /* 0x3e80000018180820 */ /* 0x000fcc0000400000 */
[----:B------:R-:W2:Y:S01]  /*0bc0*/  MUFU.RCP R24, R24 ;  /* 0x0000001800187308 */ /* 0x000ea20000001000 */
[----:B0-----:R-:W-:Y:S02]  /*0bd0*/  FSEL R11, R0, 1, P0 ;  /* 0x3f800000000b7808 */ /* 0x001fe40000000000 */
[----:B------:R-:W-:Y:S01]  /*0be0*/  ISETP.GE.AND P0, PT, R23, c[0x0][0x178], PT ;  /* 0x00005e0017007a0c */ /* 0x000fe20003f06270 */
[----:B-1----:R-:W-:Y:S01]  /*0bf0*/  FMUL R10, R37, R10 ;  /* 0x0000000a250a7220 */ /* 0x002fe20000400000 */
[----:B------:R-:W-:Y:S02]  /*0c00*/  SEL R32, R32, RZ, !P2 ;  /* 0x000000ff20207207 */ /* 0x000fe40005000000 */
[----:B------:R-:W-:Y:S01]  /*0c10*/  SEL R31, R31, RZ, !P0 ;  /* 0x000000ff1f1f7207 */ /* 0x000fe20004000000 */
[----:B------:R-:W-:Y:S01]  /*0c20*/  FMUL R23, R41, R10 ;  /* 0x0000000a29177220 */ /* 0x000fe20000400000 */
[----:B------:R-:W-:Y:S01]  /*0c30*/  @!P1 STG.E.U16 [R2.64], R43 ;  /* 0x0000002b02009986 */ /* 0x000fe2000c101504 */
[----:B------:R-:W-:-:S02]  /*0c40*/  ISETP.GE.AND P1, PT, R25, c[0x0][0x178], PT ;  /* 0x00005e0019007a0c */ /* 0x000fc40003f26270 */
[----:B------:R-:W-:Y:S01]  /*0c50*/  HADD2.F32 R10, -RZ, R31.H0_H0 ;  /* 0x2000001fff0a7230 */ /* 0x000fe20000004100 */
[----:B--2---:R-:W-:Y:S01]  /*0c60*/  FMUL R22, R24, R11 ;  /* 0x0000000b18167220 */ /* 0x004fe20000400000 */
[----:B------:R-:W-:-:S03]  /*0c70*/  HADD2.F32 R11, -RZ, R32.H0_H0 ;  /* 0x20000020ff0b7230 */ /* 0x000fc60000004100 */
[----:B------:R-:W-:Y:S01]  /*0c80*/  FMUL R22, R39, R22 ;  /* 0x0000001627167220 */ /* 0x000fe20000400000 */
[----:B------:R-:W-:Y:S01]  /*0c90*/  FMUL R10, R10, R23 ;  /* 0x000000170a0a7220 */ /* 0x000fe20000400000 */
[----:B------:R-:W-:Y:S02]  /*0ca0*/  SEL R27, R27, RZ, !P1 ;  /* 0x000000ff1b1b7207 */ /* 0x000fe40004800000 */
[----:B------:R-:W-:-:S03]  /*0cb0*/  FMUL R11, R11, R22 ;  /* 0x000000160b0b7220 */ /* 0x000fc60000400000 */
[----:B------:R-:W-:Y:S02]  /*0cc0*/  HADD2.F32 R26, -RZ, R27.H0_H0 ;  /* 0x2000001bff1a7230 */ /* 0x000fe40000004100 */
[----:B------:R-:W-:-:S04]  /*0cd0*/  F2FP.PACK_AB R10, R11, R10 ;  /* 0x0000000a0b0a723e */ /* 0x000fc800000000ff */
[C---:B------:R-:W-:Y:S02]  /*0ce0*/  PRMT R23, R10.reuse, 0x7610, R23 ;  /* 0x000076100a177816 */ /* 0x040fe40000000017 */
[----:B------:R-:W-:Y:S01]  /*0cf0*/  PRMT R24, R10, 0x7632, R24 ;  /* 0x000076320a187816 */ /* 0x000fe20000000018 */
[----:B------:R-:W-:-:S04]  /*0d00*/  FADD R10, RZ, -R26 ;  /* 0x8000001aff0a7221 */ /* 0x000fc80000000000 */
[----:B------:R-:W-:Y:S01]  /*0d10*/  FMUL R11, R10, 1.4426950216293334961 ;  /* 0x3fb8aa3b0a0b7820 */ /* 0x000fe20000400000 */
[----:B------:R-:W-:Y:S04]  /*0d20*/  @!P2 STG.E.U16 [R2.64+0x6], R24 ;  /* 0x000006180200a986 */ /* 0x000fe8000c101504 */
[----:B------:R-:W-:Y:S01]  /*0d30*/  FSETP.GEU.AND P2, PT, R11, -126, PT ;  /* 0xc2fc00000b00780b */ /* 0x000fe20003f4e000 */
[----:B------:R0:W-:Y:S01]  /*0d40*/  @!P0 STG.E.U16 [R2.64+0x4], R23 ;  /* 0x0000041702008986 */ /* 0x0001e2000c101504 */
[----:B------:R-:W-:-:S04]  /*0d50*/  ISETP.NE.AND P0, PT, R47, RZ, PT ;  /* 0x000000ff2f00720c */ /* 0x000fc80003f05270 */
[----:B------:R-:W-:-:S07]  /*0d60*/  SEL R28, R28, RZ, !P0 ;  /* 0x000000ff1c1c7207 */ /* 0x000fce0004000000 */
[----:B------:R-:W-:Y:S01]  /*0d70*/  @!P2 FMUL R11, R11, 0.5 ;  /* 0x3f0000000b0ba820 */ /* 0x000fe20000400000 */
[----:B------:R-:W-:-:S03]  /*0d80*/  HADD2.F32 R27, -RZ, R28.H0_H0 ;  /* 0x2000001cff1b7230 */ /* 0x000fc60000004100 */
[----:B------:R-:W1:Y:S02]  /*0d90*/  MUFU.EX2 R22, R11 ;  /* 0x0000000b00167308 */ /* 0x000e640000000800 */
[----:B------:R-:W-:-:S04]  /*0da0*/  FADD R10, RZ, -R27 ;  /* 0x8000001bff0a7221 */ /* 0x000fc80000000000 */
[----:B------:R-:W-:Y:S01]  /*0db0*/  FMUL R10, R10, 1.4426950216293334961 ;  /* 0x3fb8aa3b0a0a7820 */ /* 0x000fe20000400000 */
[----:B-1----:R-:W-:-:S04]  /*0dc0*/  @!P2 FMUL R22, R22, R22 ;  /* 0x000000161616a220 */ /* 0x002fc80000400000 */
[----:B------:R-:W-:-:S13]  /*0dd0*/  FSETP.GEU.AND P2, PT, R10, -126, PT ;  /* 0xc2fc00000a00780b */ /* 0x000fda0003f4e000 */
[----:B------:R-:W-:-:S04]  /*0de0*/  @!P2 FMUL R10, R10, 0.5 ;  /* 0x3f0000000a0aa820 */ /* 0x000fc80000400000 */
[----:B0-----:R-:W0:Y:S01]  /*0df0*/  MUFU.EX2 R23, R10 ;  /* 0x0000000a00177308 */ /* 0x001e220000000800 */
[----:B------:R-:W-:Y:S01]  /*0e00*/  FADD R22, R22, 1 ;  /* 0x3f80000016167421 */ /* 0x000fe20000000000 */
[----:B0-----:R-:W-:-:S04]  /*0e10*/  @!P2 FMUL R23, R23, R23 ;  /* 0x000000171717a220 */ /* 0x001fc80000400000 */
[----:B------:R-:W-:Y:S01]  /*0e20*/  FSETP.GT.AND P2, PT, R22, 8.50705917302346158658e+37, PT ;  /* 0x7e8000001600780b */ /* 0x000fe20003f44000 */
[----:B------:R-:W-:-:S03]  /*0e30*/  FADD R23, R23, 1 ;  /* 0x3f80000017177421 */ /* 0x000fc60000000000 */
[----:B------:R-:W-:-:S09]  /*0e40*/  FSEL R11, R0, 1, P2 ;  /* 0x3f800000000b7808 */ /* 0x000fd20001000000 */
[----:B------:R-:W-:Y:S01]  /*0e50*/  @P2 FMUL R22, R22, 0.25 ;  /* 0x3e80000016162820 */ /* 0x000fe20000400000 */
[----:B------:R-:W-:-:S05]  /*0e60*/  FSETP.GT.AND P2, PT, R23, 8.50705917302346158658e+37, PT ;  /* 0x7e8000001700780b */ /* 0x000fca0003f44000 */
[----:B------:R-:W0:Y:S08]  /*0e70*/  MUFU.RCP R22, R22 ;  /* 0x0000001600167308 */ /* 0x000e300000001000 */
[----:B------:R-:W-:-:S06]  /*0e80*/  @P2 FMUL R23, R23, 0.25 ;  /* 0x3e80000017172820 */ /* 0x000fcc0000400000 */
[----:B------:R-:W1:Y:S01]  /*0e90*/  MUFU.RCP R23, R23 ;  /* 0x0000001700177308 */ /* 0x000e620000001000 */
[----:B------:R-:W-:Y:S01]  /*0ea0*/  FSEL R24, R0, 1, P2 ;  /* 0x3f80000000187808 */ /* 0x000fe20001000000 */
[----:B0-----:R-:W-:Y:S01]  /*0eb0*/  FMUL R11, R22, R11 ;  /* 0x0000000b160b7220 */ /* 0x001fe20000400000 */
[----:B---3--:R-:W-:Y:S02]  /*0ec0*/  SEL R10, R33, RZ, !P1 ;  /* 0x000000ff210a7207 */ /* 0x008fe40004800000 */
[----:B------:R-:W-:Y:S01]  /*0ed0*/  SEL R34, R34, RZ, !P0 ;  /* 0x000000ff22227207 */ /* 0x000fe20004000000 */
[----:B------:R-:W-:Y:S01]  /*0ee0*/  FMUL R25, R26, R11 ;  /* 0x0000000b1a197220 */ /* 0x000fe20000400000 */
[----:B------:R-:W-:Y:S01]  /*0ef0*/  ISETP.GE.AND P2, PT, R49, c[0x0][0x178], PT ;  /* 0x00005e0031007a0c */ /* 0x000fe20003f46270 */
[----:B------:R-:W-:Y:S02]  /*0f00*/  HADD2.F32 R10, -RZ, R10.H0_H0 ;  /* 0x2000000aff0a7230 */ /* 0x000fe40000004100 */
[----:B------:R-:W-:Y:S01]  /*0f10*/  HADD2.F32 R11, -RZ, R34.H0_H0 ;  /* 0x20000022ff0b7230 */ /* 0x000fe20000004100 */
[----:B-1----:R-:W-:-:S04]  /*0f20*/  FMUL R24, R23, R24 ;  /* 0x0000001817187220 */ /* 0x002fc80000400000 */
        /* <DEDUP_REMOVED lines=13> */
[----:B------:R-:W-:-:S04]  /*1000*/  ISETP.GE.AND P1, PT, R45, c[0x0][0x178], PT ;  /* 0x00005e002d007a0c */ /* 0x000fc80003f26270 */
[----:B----4-:R-:W-:-:S07]  /*1010*/  SEL R30, R30, RZ, !P1 ;  /* 0x000000ff1e1e7207 */ /* 0x010fce0004800000 */
        /* <DEDUP_REMOVED lines=19> */
[----:B------:R-:W-:Y:S02]  /*1150*/  FSEL R24, R0, 1, P0 ;  /* 0x3f80000000187808 */ /* 0x000fe40000000000 */
[----:B------:R-:W-:Y:S01]  /*1160*/  ISETP.GE.AND P0, PT, R45, c[0x0][0x178], PT ;  /* 0x00005e002d007a0c */ /* 0x000fe20003f06270 */
[----:B0-----:R-:W-:Y:S01]  /*1170*/  FMUL R11, R22, R11 ;  /* 0x0000000b160b7220 */ /* 0x001fe20000400000 */
[----:B------:R-:W-:Y:S02]  /*1180*/  SEL R10, R35, RZ, !P2 ;  /* 0x000000ff230a7207 */ /* 0x000fe40005000000 */
[----:B------:R-:W-:Y:S01]  /*1190*/  SEL R36, R36, RZ, !P0 ;  /* 0x000000ff24247207 */ /* 0x000fe20004000000 */
[----:B------:R-:W-:Y:S01]  /*11a0*/  FMUL R25, R26, R11 ;  /* 0x0000000b1a197220 */ /* 0x000fe20000400000 */
[----:B------:R-:W-:Y:S01]  /*11b0*/  ISETP.GE.AND P1, PT, R40, c[0x0][0x178], PT ;  /* 0x00005e0028007a0c */ /* 0x000fe20003f26270 */
[----:B------:R-:W-:-:S02]  /*11c0*/  HADD2.F32 R10, -RZ, R10.H0_H0 ;  /* 0x2000000aff0a7230 */ /* 0x000fc40000004100 */
        /* <DEDUP_REMOVED lines=13> */
[----:B------:R-:W-:Y:S02]  /*12a0*/  FSETP.GEU.AND P0, PT, R11, -126, PT ;  /* 0xc2fc00000b00780b */ /* 0x000fe40003f0e000 */
[----:B------:R-:W-:-:S04]  /*12b0*/  ISETP.GE.AND P1, PT, R38, c[0x0][0x178], PT ;  /* 0x00005e0026007a0c */ /* 0x000fc80003f26270 */
[----:B-----5:R-:W-:-:S07]  /*12c0*/  SEL R20, R20, RZ, !P1 ;  /* 0x000000ff14147207 */ /* 0x020fce0004800000 */
[----:B------:R-:W-:Y:S01]  /*12d0*/  @!P0 FMUL R11, R11, 0.5 ;  /* 0x3f0000000b0b8820 */ /* 0x000fe20000400000 */
[----:B------:R-:W-:-:S03]  /*12e0*/  HADD2.F32 R25, -RZ, R20.H0_H0 ;  /* 0x20000014ff197230 */ /* 0x000fc60000004100 */
[----:B------:R-:W0:Y:S02]  /*12f0*/  MUFU.EX2 R21, R11 ;  /* 0x0000000b00157308 */ /* 0x000e240000000800 */
[----:B------:R-:W-:-:S04]  /*1300*/  FADD R10, RZ, -R25 ;  /* 0x80000019ff0a7221 */ /* 0x000fc80000000000 */
[----:B------:R-:W-:Y:S01]  /*1310*/  FMUL R10, R10, 1.4426950216293334961 ;  /* 0x3fb8aa3b0a0a7820 */ /* 0x000fe20000400000 */
[----:B0-----:R-:W-:-:S04]  /*1320*/  @!P0 FMUL R21, R21, R21 ;  /* 0x0000001515158220 */ /* 0x001fc80000400000 */
[----:B------:R-:W-:-:S13]  /*1330*/  FSETP.GEU.AND P0, PT, R10, -126, PT ;  /* 0xc2fc00000a00780b */ /* 0x000fda0003f0e000 */
[----:B------:R-:W-:-:S04]  /*1340*/  @!P0 FMUL R10, R10, 0.5 ;  /* 0x3f0000000a0a8820 */ /* 0x000fc80000400000 */
[----:B------:R-:W0:Y:S01]  /*1350*/  MUFU.EX2 R20, R10 ;  /* 0x0000000a00147308 */ /* 0x000e220000000800 */
[----:B------:R-:W-:Y:S01]  /*1360*/  FADD R21, R21, 1 ;  /* 0x3f80000015157421 */ /* 0x000fe20000000000 */
[----:B------:R1:W-:Y:S01]  /*1370*/  @!P2 STG.E.U16 [R2.64+0xc], R22 ;  /* 0x00000c160200a986 */ /* 0x0003e2000c101504 */
[----:B0-----:R-:W-:-:S03]  /*1380*/  @!P0 FMUL R20, R20, R20 ;  /* 0x0000001414148220 */ /* 0x001fc60000400000 */
[----:B------:R-:W-:Y:S01]  /*1390*/  FSETP.GT.AND P0, PT, R21, 8.50705917302346158658e+37, PT ;  /* 0x7e8000001500780b */ /* 0x000fe20003f04000 */
[----:B------:R-:W-:-:S03]  /*13a0*/  FADD R20, R20, 1 ;  /* 0x3f80000014147421 */ /* 0x000fc60000000000 */
[----:B-1----:R-:W-:-:S09]  /*13b0*/  FSEL R22, R0, 1, P0 ;  /* 0x3f80000000167808 */ /* 0x002fd20000000000 */
[----:B------:R-:W-:Y:S01]  /*13c0*/  @P0 FMUL R21, R21, 0.25 ;  /* 0x3e80000015150820 */ /* 0x000fe20000400000 */
[----:B------:R-:W-:-:S05]  /*13d0*/  FSETP.GT.AND P0, PT, R20, 8.50705917302346158658e+37, PT ;  /* 0x7e8000001400780b */ /* 0x000fca0003f04000 */
[----:B------:R-:W0:Y:S08]  /*13e0*/  MUFU.RCP R21, R21 ;  /* 0x0000001500157308 */ /* 0x000e300000001000 */
[----:B------:R-:W-:-:S06]  /*13f0*/  @P0 FMUL R20, R20, 0.25 ;  /* 0x3e80000014140820 */ /* 0x000fcc0000400000 */
[----:B------:R-:W1:Y:S01]  /*1400*/  MUFU.RCP R20, R20 ;  /* 0x0000001400147308 */ /* 0x000e620000001000 */
[----:B------:R-:W-:Y:S02]  /*1410*/  FSEL R11, R0, 1, P0 ;  /* 0x3f800000000b7808 */ /* 0x000fe40000000000 */
[----:B------:R-:W-:Y:S02]  /*1420*/  ISETP.GE.AND P0, PT, R40, c[0x0][0x178], PT ;  /* 0x00005e0028007a0c */ /* 0x000fe40003f06270 */
[----:B------:R-:W-:Y:S02]  /*1430*/  SEL R24, R18, RZ, !P1 ;  /* 0x000000ff12187207 */ /* 0x000fe40004800000 */
[----:B------:R-:W-:Y:S01]  /*1440*/  SEL R10, R19, RZ, !P0 ;  /* 0x000000ff130a7207 */ /* 0x000fe20004000000 */
[----:B0-----:R-:W-:Y:S01]  /*1450*/  FMUL R22, R21, R22 ;  /* 0x0000001615167220 */ /* 0x001fe20000400000 */
[----:B------:R-:W-:-:S03]  /*1460*/  ISETP.NE.AND P1, PT, R42, RZ, PT ;  /* 0x000000ff2a00720c */ /* 0x000fc60003f25270 */
[----:B------:R-:W-:Y:S01]  /*1470*/  HADD2.F32 R10, -RZ, R10.H0_H0 ;  /* 0x2000000aff0a7230 */ /* 0x000fe20000004100 */
[----:B-1----:R-:W-:Y:S01]  /*1480*/  FMUL R18, R20, R11 ;  /* 0x0000000b14127220 */ /* 0x002fe20000400000 */
[----:B------:R-:W-:Y:S01]  /*1490*/  HADD2.F32 R11, -RZ, R24.H0_H0 ;  /* 0x20000018ff0b7230 */ /* 0x000fe20000004100 */
[----:B------:R-:W-:Y:S01]  /*14a0*/  FMUL R19, R23, R22 ;  /* 0x0000001617137220 */ /* 0x000fe20000400000 */
[----:B------:R-:W-:Y:S01]  /*14b0*/  SEL R17, R17, RZ, !P1 ;  /* 0x000000ff11117207 */ /* 0x000fe20004800000 */
[----:B------:R-:W-:Y:S02]  /*14c0*/  FMUL R18, R25, R18 ;  /* 0x0000001219127220 */ /* 0x000fe40000400000 */
[----:B------:R-:W-:Y:S02]  /*14d0*/  FMUL R10, R10, R19 ;  /* 0x000000130a0a7220 */ /* 0x000fe40000400000 */
[----:B------:R-:W-:Y:S01]  /*14e0*/  FMUL R11, R11, R18 ;  /* 0x000000120b0b7220 */ /* 0x000fe20000400000 */
[----:B------:R-:W-:-:S04]  /*14f0*/  HADD2.F32 R23, -RZ, R17.H0_H0 ;  /* 0x20000011ff177230 */ /* 0x000fc80000004100 */
[----:B------:R-:W-:Y:S01]  /*1500*/  F2FP.PACK_AB R28, R11, R10 ;  /* 0x0000000a0b1c723e */ /* 0x000fe200000000ff */
[----:B------:R-:W-:-:S04]  /*1510*/  FADD R10, RZ, -R23 ;  /* 0x80000017ff0a7221 */ /* 0x000fc80000000000 */
[----:B------:R-:W-:Y:S01]  /*1520*/  FMUL R11, R10, 1.4426950216293334961 ;  /* 0x3fb8aa3b0a0b7820 */ /* 0x000fe20000400000 */
[----:B------:R0:W-:Y:S04]  /*1530*/  @!P0 STG.E.U16 [R2.64+0x200], R28 ;  /* 0x0002001c02008986 */ /* 0x0001e8000c101504 */
[----:B------:R-:W-:Y:S02]  /*1540*/  FSETP.GEU.AND P0, PT, R11, -126, PT ;  /* 0xc2fc00000b00780b */ /* 0x000fe40003f0e000 */
        /* <DEDUP_REMOVED lines=8> */
[----:B------:R-:W-:Y:S02]  /*15d0*/  FSETP.GEU.AND P0, PT, R16, -126, PT ;  /* 0xc2fc00001000780b */ /* 0x000fe40003f0e000 */
[----:B------:R-:W-:-:S11]  /*15e0*/  SEL R15, R15, RZ, !P3 ;  /* 0x000000ff0f0f7207 */ /* 0x000fd60005800000 */
        /* <DEDUP_REMOVED lines=32> */
[----:B------:R-:W1:Y:S01]  /*17f0*/  MUFU.EX2 R12, R10 ;  /* 0x0000000a000c7308 */ /* 0x000e620000000800 */
[----:B------:R-:W-:Y:S01]  /*1800*/  FADD R17, R17, 1 ;  /* 0x3f80000011117421 */ /* 0x000fe20000000000 */
[----:B------:R-:W-:Y:S01]  /*1810*/  FADD R18, R18, 1 ;  /* 0x3f80000012127421 */ /* 0x000fe20000000000 */
[----:B-1----:R-:W-:-:S03]  /*1820*/  @!P0 FMUL R12, R12, R12 ;  /* 0x0000000c0c0c8220 */ /* 0x002fc60000400000 */
[----:B------:R-:W-:-:S04]  /*1830*/  FSETP.GT.AND P0, PT, R17, 8.50705917302346158658e+37, PT ;  /* 0x7e8000001100780b */ /* 0x000fc80003f04000 */
[----:B------:R-:W-:-:S09]  /*1840*/  FSEL R14, R0, 1, P0 ;  /* 0x3f800000000e7808 */ /* 0x000fd20000000000 */
[----:B------:R-:W-:Y:S01]  /*1850*/  @P0 FMUL R17, R17, 0.25 ;  /* 0x3e80000011110820 */ /* 0x000fe20000400000 */
[----:B------:R-:W-:Y:S01]  /*1860*/  FSETP.GT.AND P0, PT, R18, 8.50705917302346158658e+37, PT ;  /* 0x7e8000001200780b */ /* 0x000fe20003f04000 */
[----:B------:R-:W-:-:S03]  /*1870*/  FADD R15, R15, 1 ;  /* 0x3f8000000f0f7421 */ /* 0x000fc60000000000 */
        /* <DEDUP_REMOVED lines=14> */
[C---:B------:R-:W-:Y:S01]  /*1960*/  FSETP.GT.AND P0, PT, R12.reuse, 8.50705917302346158658e+37, PT ;  /* 0x7e8000000c00780b */ /* 0x040fe20003f04000 */
[----:B------:R-:W1:Y:S08]  /*1970*/  MUFU.RCP R17, R17 ;  /* 0x0000001100117308 */ /* 0x000e700000001000 */
[----:B------:R-:W2:Y:S04]  /*1980*/  MUFU.RCP R18, R18 ;  /* 0x0000001200127308 */ /* 0x000ea80000001000 */
[----:B------:R-:W-:-:S04]  /*1990*/  @P0 FMUL R12, R12, 0.25 ;  /* 0x3e8000000c0c0820 */ /* 0x000fc80000400000 */
[----:B------:R-:W3:Y:S01]  /*19a0*/  MUFU.RCP R15, R15 ;  /* 0x0000000f000f7308 */ /* 0x000ee20000001000 */
[----:B------:R-:W-:-:S07]  /*19b0*/  FSEL R21, R0, 1, P0 ;  /* 0x3f80000000157808 */ /* 0x000fce0000000000 */
[----:B------:R-:W4:Y:S01]  /*19c0*/  MUFU.RCP R16, R16 ;  /* 0x0000001000107308 */ /* 0x000f220000001000 */
[----:B------:R-:W-:-:S07]  /*19d0*/  SEL R0, R9, RZ, !P1 ;  /* 0x000000ff09007207 */ /* 0x000fce0004800000 */
[----:B------:R-:W5:Y:S01]  /*19e0*/  MUFU.RCP R12, R12 ;  /* 0x0000000c000c7308 */ /* 0x000f620000001000 */
[----:B-1----:R-:W-:-:S07]  /*19f0*/  FMUL R14, R17, R14 ;  /* 0x0000000e110e7220 */ /* 0x002fce0000400000 */
[----:B------:R-:W1:Y:S01]  /*1a00*/  MUFU.RCP R13, R13 ;  /* 0x0000000d000d7308 */ /* 0x000e620000001000 */
[----:B------:R-:W-:Y:S01]  /*1a10*/  HADD2.F32 R0, -RZ, R0.H0_H0 ;  /* 0x20000000ff007230 */ /* 0x000fe20000004100 */
[----:B------:R-:W-:Y:S01]  /*1a20*/  FMUL R23, R23, R14 ;  /* 0x0000000e17177220 */ /* 0x000fe20000400000 */
[----:B------:R-:W-:Y:S01]  /*1a30*/  SEL R8, R8, RZ, !P2 ;  /* 0x000000ff08087207 */ /* 0x000fe20005000000 */
[----:B--2---:R-:W-:Y:S01]  /*1a40*/  FMUL R11, R18, R11 ;  /* 0x0000000b120b7220 */ /* 0x004fe20000400000 */
[----:B------:R-:W-:Y:S02]  /*1a50*/  SEL R6, R6, RZ, !P3 ;  /* 0x000000ff06067207 */ /* 0x000fe40005800000 */
[----:B------:R-:W-:Y:S01]  /*1a60*/  SEL R7, R7, RZ, !P4 ;  /* 0x000000ff07077207 */ /* 0x000fe20006000000 */
[----:B---3--:R-:W-:Y:S01]  /*1a70*/  FMUL R10, R15, R10 ;  /* 0x0000000a0f0a7220 */ /* 0x008fe20000400000 */
[----:B----4-:R-:W-:Y:S01]  /*1a80*/  FMUL R19, R16, R19 ;  /* 0x0000001310137220 */ /* 0x010fe20000400000 */
[----:B-----5:R-:W-:Y:S01]  /*1a90*/  FMUL R21, R12, R21 ;  /* 0x000000150c157220 */ /* 0x020fe20000400000 */
[----:B------:R-:W-:Y:S01]  /*1aa0*/  FMUL R23, R0, R23 ;  /* 0x0000001700177220 */ /* 0x000fe20000400000 */
[----:B------:R-:W-:Y:S01]  /*1ab0*/  HADD2.F32 R0, -RZ, R8.H0_H0 ;  /* 0x20000008ff007230 */ /* 0x000fe20000004100 */
[----:B------:R-:W-:Y:S01]  /*1ac0*/  SEL R12, R5, RZ, !P5 ;  /* 0x000000ff050c7207 */ /* 0x000fe20006800000 */
[----:B------:R-:W-:Y:S01]  /*1ad0*/  FMUL R11, R22, R11 ;  /* 0x0000000b160b7220 */ /* 0x000fe20000400000 */
[----:B------:R-:W-:Y:S01]  /*1ae0*/  SEL R4, R4, RZ, !P6 ;  /* 0x000000ff04047207 */ /* 0x000fe20007000000 */
[----:B------:R-:W-:Y:S01]  /*1af0*/  HADD2.F32 R5, -RZ, R6.H0_H0 ;  /* 0x20000006ff057230 */ /* 0x000fe20000004100 */
[----:B------:R-:W-:Y:S01]  /*1b00*/  FMUL R10, R25, R10 ;  /* 0x0000000a190a7220 */ /* 0x000fe20000400000 */
[----:B------:R-:W-:Y:S01]  /*1b10*/  HADD2.F32 R6, -RZ, R7.H0_H0 ;  /* 0x20000007ff067230 */ /* 0x000fe20000004100 */
[----:B-1----:R-:W-:Y:S01]  /*1b20*/  FMUL R20, R13, R20 ;  /* 0x000000140d147220 */ /* 0x002fe20000400000 */
[----:B------:R-:W-:Y:S01]  /*1b30*/  FMUL R19, R24, R19 ;  /* 0x0000001318137220 */ /* 0x000fe20000400000 */
[----:B------:R-:W-:Y:S01]  /*1b40*/  FMUL R8, R0, R11 ;  /* 0x0000000b00087220 */ /* 0x000fe20000400000 */
[----:B------:R-:W-:Y:S01]  /*1b50*/  HADD2.F32 R0, -RZ, R12.H0_H0 ;  /* 0x2000000cff007230 */ /* 0x000fe20000004100 */
[----:B------:R-:W-:Y:S01]  /*1b60*/  FMUL R9, R27, R20 ;  /* 0x000000141b097220 */ /* 0x000fe20000400000 */
[----:B------:R-:W-:Y:S01]  /*1b70*/  HADD2.F32 R4, -RZ, R4.H0_H0 ;  /* 0x20000004ff047230 */ /* 0x000fe20000004100 */
[----:B------:R-:W-:Y:S01]  /*1b80*/  FMUL R21, R26, R21 ;  /* 0x000000151a157220 */ /* 0x000fe20000400000 */
[----:B------:R-:W-:Y:S01]  /*1b90*/  FMUL R5, R5, R10 ;  /* 0x0000000a05057220 */ /* 0x000fe20000400000 */
[----:B------:R-:W-:Y:S01]  /*1ba0*/  FMUL R6, R6, R19 ;  /* 0x0000001306067220 */ /* 0x000fe20000400000 */
[----:B------:R-:W-:Y:S01]  /*1bb0*/  ISETP.GE.AND P0, PT, R38, c[0x0][0x178], PT ;  /* 0x00005e0026007a0c */ /* 0x000fe20003f06270 */
[----:B------:R-:W-:Y:S01]  /*1bc0*/  FMUL R0, R0, R9 ;  /* 0x0000000900007220 */ /* 0x000fe20000400000 */
[----:B------:R-:W-:Y:S01]  /*1bd0*/  FMUL R21, R4, R21 ;  /* 0x0000001504157220 */ /* 0x000fe20000400000 */
[----:B------:R-:W-:-:S02]  /*1be0*/  F2FP.PACK_AB R8, R8, R23 ;  /* 0x000000170808723e */ /* 0x000fc400000000ff */
[----:B------:R-:W-:Y:S02]  /*1bf0*/  F2FP.PACK_AB R5, R6, R5 ;  /* 0x000000050605723e */ /* 0x000fe400000000ff */
[----:B------:R-:W-:Y:S02]  /*1c00*/  PRMT R7, R28, 0x7632, R7 ;  /* 0x000076321c077816 */ /* 0x000fe40000000007 */
[----:B------:R-:W-:Y:S02]  /*1c10*/  F2FP.PACK_AB R0, R21, R0 ;  /* 0x000000001500723e */ /* 0x000fe400000000ff */
[----:B------:R-:W-:Y:S02]  /*1c20*/  PRMT R4, R8, 0x7632, R4 ;  /* 0x0000763208047816 */ /* 0x000fe40000000004 */
[----:B------:R-:W-:Y:S01]  /*1c30*/  PRMT R6, R5, 0x7632, R6 ;  /* 0x0000763205067816 */ /* 0x000fe20000000006 */
[----:B------:R0:W-:Y:S04]  /*1c40*/  @!P0 STG.E.U16 [R2.64+0x202], R7 ;  /* 0x0002020702008986 */ /* 0x0001e8000c101504 */
[----:B------:R0:W-:Y:S04]  /*1c50*/  @!P1 STG.E.U16 [R2.64+0x204], R8 ;  /* 0x0002040802009986 */ /* 0x0001e8000c101504 */
[----:B------:R0:W-:Y:S04]  /*1c60*/  @!P2 STG.E.U16 [R2.64+0x206], R4 ;  /* 0x000206040200a986 */ /* 0x0001e8000c101504 */
[----:B------:R0:W-:Y:S04]  /*1c70*/  @!P3 STG.E.U16 [R2.64+0x208], R5 ;  /* 0x000208050200b986 */ /* 0x0001e8000c101504 */
[----:B------:R0:W-:Y:S04]  /*1c80*/  @!P4 STG.E.U16 [R2.64+0x20a], R6 ;  /* 0x00020a060200c986 */ /* 0x0001e8000c101504 */
[----:B------:R0:W-:Y:S01]  /*1c90*/  @!P5 STG.E.U16 [R2.64+0x20c], R0 ;  /* 0x00020c000200d986 */ /* 0x0001e2000c101504 */
[----:B------:R-:W-:Y:S05]  /*1ca0*/  @P6 EXIT ;  /* 0x000000000000694d */ /* 0x000fea0003800000 */
[----:B0-----:R-:W-:-:S05]  /*1cb0*/  PRMT R0, R0, 0x7632, R0 ;  /* 0x0000763200007816 */ /* 0x001fca0000000000 */
[----:B------:R-:W-:Y:S01]  /*1cc0*/  STG.E.U16 [R2.64+0x20e], R0 ;  /* 0x00020e0002007986 */ /* 0x000fe2000c101504 */
[----:B------:R-:W-:Y:S05]  /*1cd0*/  EXIT ;  /* 0x000000000000794d */ /* 0x000fea0003800000 */
.L_x_0:
[----:B------:R-:W-:-:S00]  /*1ce0*/  BRA `(.L_x_0) ;  /* 0xfffffff000007947 */ /* 0x000fc0000383ffff */
[----:B------:R-:W-:-:S00]  /*1cf0*/  NOP ;  /* 0x0000000000007918 */ /* 0x000fc00000000000 */
        /* <DEDUP_REMOVED lines=8> */
.L_x_1:
